//
// Generated by NVIDIA NVVM Compiler
//
// Compiler Build ID: CL-36424714
// Cuda compilation tools, release 13.0, V13.0.88
// Based on NVVM 20.0.0
//

.version 9.0
.target sm_100
.address_size 64

	// .globl	_Z8samplingv

.visible .entry _Z8samplingv()
{


	ret;

}


// ===== COMPILED SASS (sm_100) =====

	.target	sm_100

	.elftype	@"ET_EXEC"


//--------------------- .note.nv.tkinfo           --------------------------
	.section	.note.nv.tkinfo,"",@"SHT_NOTE"
	.sectionflags	@"SHF_NOTE_NV_TKINFO"
	.tkinfo
        /*0018*/ 	.word	0x00000002
        /*0030*/ 	.string	""
        /*0030*/ 	.string	"ptxas"
        /*0030*/ 	.string	"Cuda compilation tools, release 13.0, V13.0.88"
        /*0030*/ 	.string	"Build cuda_13.0.r13.0/compiler.36424714_0"
        /*0030*/ 	.string	"-arch sm_100 -m 64 "



//--------------------- .note.nv.cuinfo           --------------------------
	.section	.note.nv.cuinfo,"",@"SHT_NOTE"
	.sectionflags	@"SHF_NOTE_NV_CUINFO"
        /*0018*/ 	.short	0x0002
        /*001a*/ 	.short	0x0064
        /*001c*/ 	.short	0x0082
	.zero		2


//--------------------- .nv.info                  --------------------------
	.section	.nv.info,"",@"SHT_CUDA_INFO"
	.align	4


	//----- nvinfo : EIATTR_REGCOUNT
	.align		4
        /*0000*/ 	.byte	0x04, 0x2f
        /*0002*/ 	.short	(.L_1 - .L_0)
	.align		4
.L_0:
        /*0004*/ 	.word	index@(_Z8samplingv)
        /*0008*/ 	.word	0x00000004


	//----- nvinfo : EIATTR_FRAME_SIZE
	.align		4
.L_1:
        /*000c*/ 	.byte	0x04, 0x11
        /*000e*/ 	.short	(.L_3 - .L_2)
	.align		4
.L_2:
        /*0010*/ 	.word	index@(_Z8samplingv)
        /*0014*/ 	.word	0x00000000


	//----- nvinfo : EIATTR_MIN_STACK_SIZE
	.align		4
.L_3:
        /*0018*/ 	.byte	0x04, 0x12
        /*001a*/ 	.short	(.L_5 - .L_4)
	.align		4
.L_4:
        /*001c*/ 	.word	index@(_Z8samplingv)
        /*0020*/ 	.word	0x00000000
.L_5:


//--------------------- .nv.compat                --------------------------
	.section	.nv.compat,"",@"SHT_CUDA_COMPAT_INFO"
	.align	4
        /*0000*/ 	.byte	0x02, 0x09, 0x00, 0x00, 0x02, 0x02, 0x01, 0x00, 0x02, 0x05, 0x05, 0x00, 0x03, 0x07, 0x01, 0x01
        /*0010*/ 	.byte	0x02, 0x03, 0x00, 0x00, 0x02, 0x06, 0x01, 0x00, 0x04, 0x0b, 0x08, 0x00, 0x09, 0x00, 0x00, 0x00
        /*0020*/ 	.byte	0x00, 0x00, 0x00, 0x00


//--------------------- .nv.info._Z8samplingv     --------------------------
	.section	.nv.info._Z8samplingv,"",@"SHT_CUDA_INFO"
	.sectionflags	@""
	.align	4


	//----- nvinfo : EIATTR_CUDA_API_VERSION
	.align		4
        /*0000*/ 	.byte	0x04, 0x37
        /*0002*/ 	.short	(.L_7 - .L_6)
.L_6:
        /*0004*/ 	.word	0x00000082


	//----- nvinfo : EIATTR_SPARSE_MMA_MASK
	.align		4
.L_7:
        /*0008*/ 	.byte	0x03, 0x50
        /*000a*/ 	.short	0x0000


	//----- nvinfo : EIATTR_MAXREG_COUNT
	.align		4
        /*000c*/ 	.byte	0x03, 0x1b
        /*000e*/ 	.short	0x00ff


	//----- nvinfo : EIATTR_MERCURY_ISA_VERSION
	.align		4
        /*0010*/ 	.byte	0x03, 0x5f
        /*0012*/ 	.short	0x0101


	//----- nvinfo : EIATTR_VRC_CTA_INIT_COUNT
	.align		4
        /*0014*/ 	.byte	0x02, 0x4a
	.zero		1
	.zero		1


	//----- nvinfo : EIATTR_EXIT_INSTR_OFFSETS
	.align		4
        /*0018*/ 	.byte	0x04, 0x1c
        /*001a*/ 	.short	(.L_9 - .L_8)


	//   ....[0]....
.L_8:
        /*001c*/ 	.word	0x00000010


	//----- nvinfo : EIATTR_SW_WAR
	.align		4
.L_9:
        /*0020*/ 	.byte	0x04, 0x36
        /*0022*/ 	.short	(.L_11 - .L_10)
.L_10:
        /*0024*/ 	.word	0x00000008
.L_11:


//--------------------- .nv.callgraph             --------------------------
	.section	.nv.callgraph,"",@"SHT_CUDA_CALLGRAPH"
	.align	4
	.sectionentsize	8
	.align		4
        /*0000*/ 	.word	0x00000000
	.align		4
        /*0004*/ 	.word	0xffffffff
	.align		4
        /*0008*/ 	.word	0x00000000
	.align		4
        /*000c*/ 	.word	0xfffffffe
	.align		4
        /*0010*/ 	.word	0x00000000
	.align		4
        /*0014*/ 	.word	0xfffffffd
	.align		4
        /*0018*/ 	.word	0x00000000
	.align		4
        /*001c*/ 	.word	0xfffffffc


//--------------------- .text._Z8samplingv        --------------------------
	.section	.text._Z8samplingv,"ax",@progbits
	.align	128
        .global         _Z8samplingv
        .type           _Z8samplingv,@function
        .size           _Z8samplingv,(.L_x_1 - _Z8samplingv)
        .other          _Z8samplingv,@"STO_CUDA_ENTRY STV_DEFAULT"
_Z8samplingv:
.text._Z8samplingv:
[----:B------:R-:W-:Y:S01]  /*0000*/  LDC R1, c[0x0][0x37c] ;  /* 0x0000df00ff017b82 */ /* 0x000fe20000000800 */
[----:B------:R-:W-:Y:S05]  /*0010*/  EXIT ;  /* 0x000000000000794d */ /* 0x000fea0003800000 */
.L_x_0:
[----:B------:R-:W-:-:S00]  /*0020*/  BRA `(.L_x_0) ;  /* 0xfffffffc00fc7947 */ /* 0x000fc0000383ffff */
[----:B------:R-:W-:-:S00]  /*0030*/  NOP ;  /* 0x0000000000007918 */ /* 0x000fc00000000000 */
        /* <DEDUP_REMOVED lines=12> */
.L_x_1:


//--------------------- .nv.shared.reserved.0     --------------------------
	.section	.nv.shared.reserved.0,"aw",@nobits
	.weak		__nv_reservedSMEM_offset_0_alias
	.size		__nv_reservedSMEM_offset_0_alias, 0, 64
	.other		__nv_reservedSMEM_offset_0_alias,@"STO_CUDA_RESERVED_SHARED STV_DEFAULT"
__nv_reservedSMEM_offset_0_alias:
	.zero		0
	.zero		64


//--------------------- .nv.constant0._Z8samplingv --------------------------
	.section	.nv.constant0._Z8samplingv,"a",@progbits
	.sectionflags	@""
	.align	4
.nv.constant0._Z8samplingv:
	.zero		896


//--------------------- SYMBOLS --------------------------

	.type		.nv.reservedSmem.offset0,@object
	.size		.nv.reservedSmem.offset0,0x4
